//
// Generated by NVIDIA NVVM Compiler
//
// Compiler Build ID: CL-36424714
// Cuda compilation tools, release 13.0, V13.0.88
// Based on NVVM 20.0.0
//

.version 9.0
.target sm_100
.address_size 64

	// .globl	_Z11convolveGPUPfS_S_iii

.visible .entry _Z11convolveGPUPfS_S_iii(
	.param .u64 .ptr .align 1 _Z11convolveGPUPfS_S_iii_param_0,
	.param .u64 .ptr .align 1 _Z11convolveGPUPfS_S_iii_param_1,
	.param .u64 .ptr .align 1 _Z11convolveGPUPfS_S_iii_param_2,
	.param .u32 _Z11convolveGPUPfS_S_iii_param_3,
	.param .u32 _Z11convolveGPUPfS_S_iii_param_4,
	.param .u32 _Z11convolveGPUPfS_S_iii_param_5
)
{
	.reg .pred 	%p<95>;
	.reg .b32 	%r<68>;
	.reg .b32 	%f<99>;
	.reg .b64 	%rd<58>;

	ld.param.u64 	%rd8, [_Z11convolveGPUPfS_S_iii_param_0];
	ld.param.u64 	%rd9, [_Z11convolveGPUPfS_S_iii_param_1];
	ld.param.u64 	%rd7, [_Z11convolveGPUPfS_S_iii_param_2];
	ld.param.u32 	%r25, [_Z11convolveGPUPfS_S_iii_param_3];
	ld.param.u32 	%r28, [_Z11convolveGPUPfS_S_iii_param_4];
	ld.param.u32 	%r27, [_Z11convolveGPUPfS_S_iii_param_5];
	cvta.to.global.u64 	%rd1, %rd9;
	cvta.to.global.u64 	%rd2, %rd8;
	mov.u32 	%r29, %ctaid.x;
	mov.u32 	%r30, %ntid.x;
	mov.u32 	%r31, %tid.x;
	mad.lo.s32 	%r1, %r29, %r30, %r31;
	mov.u32 	%r32, %ctaid.y;
	mov.u32 	%r33, %ntid.y;
	mov.u32 	%r34, %tid.y;
	mad.lo.s32 	%r35, %r32, %r33, %r34;
	setp.ge.s32 	%p2, %r1, %r25;
	setp.ge.s32 	%p3, %r35, %r28;
	or.pred  	%p4, %p2, %p3;
	@%p4 bra 	$L__BB0_45;
	setp.lt.s32 	%p5, %r27, 1;
	mov.f32 	%f77, 0f00000000;
	@%p5 bra 	$L__BB0_44;
	shr.u32 	%r37, %r27, 31;
	add.s32 	%r38, %r27, %r37;
	shr.s32 	%r39, %r38, 1;
	sub.s32 	%r3, %r35, %r39;
	sub.s32 	%r4, %r1, %r39;
	and.b32  	%r5, %r27, 7;
	add.s32 	%r6, %r5, -1;
	and.b32  	%r7, %r27, 3;
	and.b32  	%r8, %r27, 2147483640;
	and.b32  	%r9, %r27, 1;
	mov.f32 	%f77, 0f00000000;
	mov.b32 	%r63, 0;
	cvt.s64.s32 	%rd41, %r4;
$L__BB0_3:
	setp.lt.u32 	%p6, %r27, 8;
	add.s32 	%r41, %r63, %r3;
	setp.gt.s32 	%p7, %r41, -1;
	setp.lt.s32 	%p8, %r41, %r28;
	and.pred  	%p1, %p7, %p8;
	mul.lo.s32 	%r11, %r41, %r25;
	mul.lo.s32 	%r12, %r63, %r27;
	mov.b32 	%r66, 0;
	@%p6 bra 	$L__BB0_22;
	mov.b32 	%r64, 0;
	cvt.s64.s32 	%rd16, %r11;
	cvt.u64.u32 	%rd20, %r12;
$L__BB0_5:
	.pragma "nounroll";
	add.s32 	%r14, %r64, %r4;
	setp.gt.s32 	%p9, %r14, -1;
	setp.lt.s32 	%p10, %r14, %r25;
	and.pred  	%p11, %p9, %p10;
	and.pred  	%p13, %p1, %p11;
	not.pred 	%p14, %p13;
	@%p14 bra 	$L__BB0_7;
	add.s32 	%r43, %r14, %r11;
	mul.wide.s32 	%rd10, %r43, 4;
	add.s64 	%rd11, %rd2, %rd10;
	ld.global.f32 	%f43, [%rd11];
	add.s32 	%r44, %r64, %r12;
	mul.wide.u32 	%rd12, %r44, 4;
	add.s64 	%rd13, %rd1, %rd12;
	ld.global.f32 	%f44, [%rd13];
	fma.rn.f32 	%f77, %f43, %f44, %f77;
$L__BB0_7:
	add.s32 	%r45, %r14, 1;
	setp.gt.s32 	%p15, %r45, -1;
	setp.lt.s32 	%p16, %r45, %r25;
	and.pred  	%p17, %p15, %p16;
	and.pred  	%p18, %p1, %p17;
	cvt.s64.s32 	%rd15, %r64;
	add.s64 	%rd17, %rd15, %rd41;
	add.s64 	%rd18, %rd17, %rd16;
	shl.b64 	%rd19, %rd18, 2;
	add.s64 	%rd3, %rd2, %rd19;
	add.s64 	%rd21, %rd15, %rd20;
	shl.b64 	%rd22, %rd21, 2;
	add.s64 	%rd4, %rd1, %rd22;
	not.pred 	%p19, %p18;
	@%p19 bra 	$L__BB0_9;
	ld.global.f32 	%f45, [%rd3+4];
	ld.global.f32 	%f46, [%rd4+4];
	fma.rn.f32 	%f77, %f45, %f46, %f77;
$L__BB0_9:
	add.s32 	%r46, %r14, 2;
	setp.gt.s32 	%p20, %r46, -1;
	setp.lt.s32 	%p21, %r46, %r25;
	and.pred  	%p22, %p20, %p21;
	and.pred  	%p23, %p1, %p22;
	not.pred 	%p24, %p23;
	@%p24 bra 	$L__BB0_11;
	ld.global.f32 	%f47, [%rd3+8];
	ld.global.f32 	%f48, [%rd4+8];
	fma.rn.f32 	%f77, %f47, %f48, %f77;
$L__BB0_11:
	add.s32 	%r47, %r14, 3;
	setp.gt.s32 	%p25, %r47, -1;
	setp.lt.s32 	%p26, %r47, %r25;
	and.pred  	%p27, %p25, %p26;
	and.pred  	%p28, %p1, %p27;
	not.pred 	%p29, %p28;
	@%p29 bra 	$L__BB0_13;
	ld.global.f32 	%f49, [%rd3+12];
	ld.global.f32 	%f50, [%rd4+12];
	fma.rn.f32 	%f77, %f49, %f50, %f77;
$L__BB0_13:
	add.s32 	%r48, %r14, 4;
	setp.gt.s32 	%p30, %r48, -1;
	setp.lt.s32 	%p31, %r48, %r25;
	and.pred  	%p32, %p30, %p31;
	and.pred  	%p33, %p1, %p32;
	not.pred 	%p34, %p33;
	@%p34 bra 	$L__BB0_15;
	ld.global.f32 	%f51, [%rd3+16];
	ld.global.f32 	%f52, [%rd4+16];
	fma.rn.f32 	%f77, %f51, %f52, %f77;
$L__BB0_15:
	add.s32 	%r49, %r14, 5;
	setp.gt.s32 	%p35, %r49, -1;
	setp.lt.s32 	%p36, %r49, %r25;
	and.pred  	%p37, %p35, %p36;
	and.pred  	%p38, %p1, %p37;
	not.pred 	%p39, %p38;
	@%p39 bra 	$L__BB0_17;
	ld.global.f32 	%f53, [%rd3+20];
	ld.global.f32 	%f54, [%rd4+20];
	fma.rn.f32 	%f77, %f53, %f54, %f77;
$L__BB0_17:
	add.s32 	%r50, %r14, 6;
	setp.gt.s32 	%p40, %r50, -1;
	setp.lt.s32 	%p41, %r50, %r25;
	and.pred  	%p42, %p40, %p41;
	and.pred  	%p43, %p1, %p42;
	not.pred 	%p44, %p43;
	@%p44 bra 	$L__BB0_19;
	ld.global.f32 	%f55, [%rd3+24];
	ld.global.f32 	%f56, [%rd4+24];
	fma.rn.f32 	%f77, %f55, %f56, %f77;
$L__BB0_19:
	add.s32 	%r51, %r14, 7;
	setp.gt.s32 	%p45, %r51, -1;
	setp.lt.s32 	%p46, %r51, %r25;
	and.pred  	%p47, %p45, %p46;
	and.pred  	%p48, %p1, %p47;
	not.pred 	%p49, %p48;
	@%p49 bra 	$L__BB0_21;
	ld.global.f32 	%f57, [%rd3+28];
	ld.global.f32 	%f58, [%rd4+28];
	fma.rn.f32 	%f77, %f57, %f58, %f77;
$L__BB0_21:
	add.s32 	%r64, %r64, 8;
	setp.ne.s32 	%p50, %r64, %r8;
	mov.u32 	%r66, %r8;
	@%p50 bra 	$L__BB0_5;
$L__BB0_22:
	setp.eq.s32 	%p51, %r5, 0;
	@%p51 bra 	$L__BB0_43;
	setp.lt.u32 	%p52, %r6, 3;
	@%p52 bra 	$L__BB0_33;
	add.s32 	%r17, %r66, %r4;
	setp.gt.s32 	%p53, %r17, -1;
	setp.lt.s32 	%p54, %r17, %r25;
	and.pred  	%p55, %p53, %p54;
	and.pred  	%p57, %p1, %p55;
	not.pred 	%p58, %p57;
	@%p58 bra 	$L__BB0_26;
	add.s32 	%r52, %r17, %r11;
	mul.wide.s32 	%rd23, %r52, 4;
	add.s64 	%rd24, %rd2, %rd23;
	ld.global.f32 	%f60, [%rd24];
	add.s32 	%r53, %r66, %r12;
	mul.wide.u32 	%rd25, %r53, 4;
	add.s64 	%rd26, %rd1, %rd25;
	ld.global.f32 	%f61, [%rd26];
	fma.rn.f32 	%f77, %f60, %f61, %f77;
$L__BB0_26:
	add.s32 	%r54, %r17, 1;
	setp.gt.s32 	%p59, %r54, -1;
	setp.lt.s32 	%p60, %r54, %r25;
	and.pred  	%p61, %p59, %p60;
	and.pred  	%p62, %p1, %p61;
	cvt.u64.u32 	%rd28, %r66;
	cvt.s64.s32 	%rd29, %r11;
	add.s64 	%rd30, %rd28, %rd41;
	add.s64 	%rd31, %rd30, %rd29;
	shl.b64 	%rd32, %rd31, 2;
	add.s64 	%rd5, %rd2, %rd32;
	cvt.u64.u32 	%rd33, %r12;
	add.s64 	%rd34, %rd28, %rd33;
	shl.b64 	%rd35, %rd34, 2;
	add.s64 	%rd6, %rd1, %rd35;
	not.pred 	%p63, %p62;
	@%p63 bra 	$L__BB0_28;
	ld.global.f32 	%f62, [%rd5+4];
	ld.global.f32 	%f63, [%rd6+4];
	fma.rn.f32 	%f77, %f62, %f63, %f77;
$L__BB0_28:
	add.s32 	%r55, %r17, 2;
	setp.gt.s32 	%p64, %r55, -1;
	setp.lt.s32 	%p65, %r55, %r25;
	and.pred  	%p66, %p64, %p65;
	and.pred  	%p67, %p1, %p66;
	not.pred 	%p68, %p67;
	@%p68 bra 	$L__BB0_30;
	ld.global.f32 	%f64, [%rd5+8];
	ld.global.f32 	%f65, [%rd6+8];
	fma.rn.f32 	%f77, %f64, %f65, %f77;
$L__BB0_30:
	add.s32 	%r56, %r17, 3;
	setp.gt.s32 	%p69, %r56, -1;
	setp.lt.s32 	%p70, %r56, %r25;
	and.pred  	%p71, %p69, %p70;
	and.pred  	%p72, %p1, %p71;
	not.pred 	%p73, %p72;
	@%p73 bra 	$L__BB0_32;
	ld.global.f32 	%f66, [%rd5+12];
	ld.global.f32 	%f67, [%rd6+12];
	fma.rn.f32 	%f77, %f66, %f67, %f77;
$L__BB0_32:
	add.s32 	%r66, %r66, 4;
$L__BB0_33:
	setp.eq.s32 	%p74, %r7, 0;
	@%p74 bra 	$L__BB0_43;
	setp.eq.s32 	%p75, %r7, 1;
	@%p75 bra 	$L__BB0_40;
	add.s32 	%r20, %r66, %r4;
	setp.gt.s32 	%p76, %r20, -1;
	setp.lt.s32 	%p77, %r20, %r25;
	and.pred  	%p78, %p76, %p77;
	and.pred  	%p80, %p1, %p78;
	not.pred 	%p81, %p80;
	@%p81 bra 	$L__BB0_37;
	add.s32 	%r57, %r20, %r11;
	mul.wide.s32 	%rd36, %r57, 4;
	add.s64 	%rd37, %rd2, %rd36;
	ld.global.f32 	%f69, [%rd37];
	add.s32 	%r58, %r66, %r12;
	mul.wide.u32 	%rd38, %r58, 4;
	add.s64 	%rd39, %rd1, %rd38;
	ld.global.f32 	%f70, [%rd39];
	fma.rn.f32 	%f77, %f69, %f70, %f77;
$L__BB0_37:
	add.s32 	%r59, %r20, 1;
	setp.gt.s32 	%p82, %r59, -1;
	setp.lt.s32 	%p83, %r59, %r25;
	and.pred  	%p84, %p82, %p83;
	and.pred  	%p85, %p1, %p84;
	not.pred 	%p86, %p85;
	@%p86 bra 	$L__BB0_39;
	cvt.s64.s32 	%rd40, %r11;
	cvt.s64.s32 	%rd42, %r66;
	add.s64 	%rd43, %rd42, %rd41;
	add.s64 	%rd44, %rd43, %rd40;
	shl.b64 	%rd45, %rd44, 2;
	add.s64 	%rd46, %rd2, %rd45;
	ld.global.f32 	%f71, [%rd46+4];
	cvt.u64.u32 	%rd47, %r12;
	add.s64 	%rd48, %rd42, %rd47;
	shl.b64 	%rd49, %rd48, 2;
	add.s64 	%rd50, %rd1, %rd49;
	ld.global.f32 	%f72, [%rd50+4];
	fma.rn.f32 	%f77, %f71, %f72, %f77;
$L__BB0_39:
	add.s32 	%r66, %r66, 2;
$L__BB0_40:
	setp.eq.s32 	%p87, %r9, 0;
	@%p87 bra 	$L__BB0_43;
	add.s32 	%r23, %r66, %r4;
	setp.gt.s32 	%p88, %r23, -1;
	setp.lt.s32 	%p89, %r23, %r25;
	and.pred  	%p90, %p88, %p89;
	and.pred  	%p92, %p1, %p90;
	not.pred 	%p93, %p92;
	@%p93 bra 	$L__BB0_43;
	add.s32 	%r60, %r23, %r11;
	mul.wide.s32 	%rd51, %r60, 4;
	add.s64 	%rd52, %rd2, %rd51;
	ld.global.f32 	%f73, [%rd52];
	add.s32 	%r61, %r66, %r12;
	mul.wide.u32 	%rd53, %r61, 4;
	add.s64 	%rd54, %rd1, %rd53;
	ld.global.f32 	%f74, [%rd54];
	fma.rn.f32 	%f77, %f73, %f74, %f77;
$L__BB0_43:
	add.s32 	%r63, %r63, 1;
	setp.ne.s32 	%p94, %r63, %r27;
	@%p94 bra 	$L__BB0_3;
$L__BB0_44:
	mad.lo.s32 	%r62, %r25, %r35, %r1;
	cvta.to.global.u64 	%rd55, %rd7;
	mul.wide.s32 	%rd56, %r62, 4;
	add.s64 	%rd57, %rd55, %rd56;
	st.global.f32 	[%rd57], %f77;
$L__BB0_45:
	ret;

}


// ===== COMPILED SASS (sm_100) =====

	.target	sm_100

	.elftype	@"ET_EXEC"


//--------------------- .note.nv.tkinfo           --------------------------
	.section	.note.nv.tkinfo,"",@"SHT_NOTE"
	.sectionflags	@"SHF_NOTE_NV_TKINFO"
	.tkinfo
        /*0018*/ 	.word	0x00000002
        /*0030*/ 	.string	""
        /*0030*/ 	.string	"ptxas"
        /*0030*/ 	.string	"Cuda compilation tools, release 13.0, V13.0.88"
        /*0030*/ 	.string	"Build cuda_13.0.r13.0/compiler.36424714_0"
        /*0030*/ 	.string	"-arch sm_100 -m 64 "



//--------------------- .note.nv.cuinfo           --------------------------
	.section	.note.nv.cuinfo,"",@"SHT_NOTE"
	.sectionflags	@"SHF_NOTE_NV_CUINFO"
        /*0018*/ 	.short	0x0002
        /*001a*/ 	.short	0x0064
        /*001c*/ 	.short	0x0082
	.zero		2


//--------------------- .nv.info                  --------------------------
	.section	.nv.info,"",@"SHT_CUDA_INFO"
	.align	4


	//----- nvinfo : EIATTR_REGCOUNT
	.align		4
        /*0000*/ 	.byte	0x04, 0x2f
        /*0002*/ 	.short	(.L_1 - .L_0)
	.align		4
.L_0:
        /*0004*/ 	.word	index@(_Z11convolveGPUPfS_S_iii)
        /*0008*/ 	.word	0x0000001e


	//----- nvinfo : EIATTR_FRAME_SIZE
	.align		4
.L_1:
        /*000c*/ 	.byte	0x04, 0x11
        /*000e*/ 	.short	(.L_3 - .L_2)
	.align		4
.L_2:
        /*0010*/ 	.word	index@(_Z11convolveGPUPfS_S_iii)
        /*0014*/ 	.word	0x00000000


	//----- nvinfo : EIATTR_MIN_STACK_SIZE
	.align		4
.L_3:
        /*0018*/ 	.byte	0x04, 0x12
        /*001a*/ 	.short	(.L_5 - .L_4)
	.align		4
.L_4:
        /*001c*/ 	.word	index@(_Z11convolveGPUPfS_S_iii)
        /*0020*/ 	.word	0x00000000
.L_5:


//--------------------- .nv.compat                --------------------------
	.section	.nv.compat,"",@"SHT_CUDA_COMPAT_INFO"
	.align	4
        /*0000*/ 	.byte	0x02, 0x09, 0x00, 0x00, 0x02, 0x02, 0x01, 0x00, 0x02, 0x05, 0x05, 0x00, 0x03, 0x07, 0x01, 0x01
        /*0010*/ 	.byte	0x02, 0x03, 0x00, 0x00, 0x02, 0x06, 0x01, 0x00, 0x04, 0x0b, 0x08, 0x00, 0x09, 0x00, 0x00, 0x00
        /*0020*/ 	.byte	0x00, 0x00, 0x00, 0x00


//--------------------- .nv.info._Z11convolveGPUPfS_S_iii --------------------------
	.section	.nv.info._Z11convolveGPUPfS_S_iii,"",@"SHT_CUDA_INFO"
	.sectionflags	@""
	.align	4


	//----- nvinfo : EIATTR_CUDA_API_VERSION
	.align		4
        /*0000*/ 	.byte	0x04, 0x37
        /*0002*/ 	.short	(.L_7 - .L_6)
.L_6:
        /*0004*/ 	.word	0x00000082


	//----- nvinfo : EIATTR_KPARAM_INFO
	.align		4
.L_7:
        /*0008*/ 	.byte	0x04, 0x17
        /*000a*/ 	.short	(.L_9 - .L_8)
.L_8:
        /*000c*/ 	.word	0x00000000
        /*0010*/ 	.short	0x0005
        /*0012*/ 	.short	0x0020
        /*0014*/ 	.byte	0x00, 0xf0, 0x11, 0x00


	//----- nvinfo : EIATTR_KPARAM_INFO
	.align		4
.L_9:
        /*0018*/ 	.byte	0x04, 0x17
        /*001a*/ 	.short	(.L_11 - .L_10)
.L_10:
        /*001c*/ 	.word	0x00000000
        /*0020*/ 	.short	0x0004
        /*0022*/ 	.short	0x001c
        /*0024*/ 	.byte	0x00, 0xf0, 0x11, 0x00


	//----- nvinfo : EIATTR_KPARAM_INFO
	.align		4
.L_11:
        /*0028*/ 	.byte	0x04, 0x17
        /*002a*/ 	.short	(.L_13 - .L_12)
.L_12:
        /*002c*/ 	.word	0x00000000
        /*0030*/ 	.short	0x0003
        /*0032*/ 	.short	0x0018
        /*0034*/ 	.byte	0x00, 0xf0, 0x11, 0x00


	//----- nvinfo : EIATTR_KPARAM_INFO
	.align		4
.L_13:
        /*0038*/ 	.byte	0x04, 0x17
        /*003a*/ 	.short	(.L_15 - .L_14)
.L_14:
        /*003c*/ 	.word	0x00000000
        /*0040*/ 	.short	0x0002
        /*0042*/ 	.short	0x0010
        /*0044*/ 	.byte	0x00, 0xf5, 0x21, 0x00


	//----- nvinfo : EIATTR_KPARAM_INFO
	.align		4
.L_15:
        /*0048*/ 	.byte	0x04, 0x17
        /*004a*/ 	.short	(.L_17 - .L_16)
.L_16:
        /*004c*/ 	.word	0x00000000
        /*0050*/ 	.short	0x0001
        /*0052*/ 	.short	0x0008
        /*0054*/ 	.byte	0x00, 0xf5, 0x21, 0x00


	//----- nvinfo : EIATTR_KPARAM_INFO
	.align		4
.L_17:
        /*0058*/ 	.byte	0x04, 0x17
        /*005a*/ 	.short	(.L_19 - .L_18)
.L_18:
        /*005c*/ 	.word	0x00000000
        /*0060*/ 	.short	0x0000
        /*0062*/ 	.short	0x0000
        /*0064*/ 	.byte	0x00, 0xf5, 0x21, 0x00


	//----- nvinfo : EIATTR_SPARSE_MMA_MASK
	.align		4
.L_19:
        /*0068*/ 	.byte	0x03, 0x50
        /*006a*/ 	.short	0x0000


	//----- nvinfo : EIATTR_MAXREG_COUNT
	.align		4
        /*006c*/ 	.byte	0x03, 0x1b
        /*006e*/ 	.short	0x00ff


	//----- nvinfo : EIATTR_MERCURY_ISA_VERSION
	.align		4
        /*0070*/ 	.byte	0x03, 0x5f
        /*0072*/ 	.short	0x0101


	//----- nvinfo : EIATTR_VRC_CTA_INIT_COUNT
	.align		4
        /*0074*/ 	.byte	0x02, 0x4a
	.zero		1
	.zero		1


	//----- nvinfo : EIATTR_EXIT_INSTR_OFFSETS
	.align		4
        /*0078*/ 	.byte	0x04, 0x1c
        /*007a*/ 	.short	(.L_21 - .L_20)


	//   ....[0]....
.L_20:
        /*007c*/ 	.word	0x000000c0


	//   ....[1]....
        /*0080*/ 	.word	0x00000e80


	//----- nvinfo : EIATTR_CRS_STACK_SIZE
	.align		4
.L_21:
        /*0084*/ 	.byte	0x04, 0x1e
        /*0086*/ 	.short	(.L_23 - .L_22)
.L_22:
        /*0088*/ 	.word	0x00000000


	//----- nvinfo : EIATTR_CBANK_PARAM_SIZE
	.align		4
.L_23:
        /*008c*/ 	.byte	0x03, 0x19
        /*008e*/ 	.short	0x0024


	//----- nvinfo : EIATTR_PARAM_CBANK
	.align		4
        /*0090*/ 	.byte	0x04, 0x0a
        /*0092*/ 	.short	(.L_25 - .L_24)
	.align		4
.L_24:
        /*0094*/ 	.word	index@(.nv.constant0._Z11convolveGPUPfS_S_iii)
        /*0098*/ 	.short	0x0380
        /*009a*/ 	.short	0x0024


	//----- nvinfo : EIATTR_SW_WAR
	.align		4
.L_25:
        /*009c*/ 	.byte	0x04, 0x36
        /*009e*/ 	.short	(.L_27 - .L_26)
.L_26:
        /*00a0*/ 	.word	0x00000008
.L_27:


//--------------------- .nv.callgraph             --------------------------
	.section	.nv.callgraph,"",@"SHT_CUDA_CALLGRAPH"
	.align	4
	.sectionentsize	8
	.align		4
        /*0000*/ 	.word	0x00000000
	.align		4
        /*0004*/ 	.word	0xffffffff
	.align		4
        /*0008*/ 	.word	0x00000000
	.align		4
        /*000c*/ 	.word	0xfffffffe
	.align		4
        /*0010*/ 	.word	0x00000000
	.align		4
        /*0014*/ 	.word	0xfffffffd
	.align		4
        /*0018*/ 	.word	0x00000000
	.align		4
        /*001c*/ 	.word	0xfffffffc


//--------------------- .text._Z11convolveGPUPfS_S_iii --------------------------
	.section	.text._Z11convolveGPUPfS_S_iii,"ax",@progbits
	.align	128
        .global         _Z11convolveGPUPfS_S_iii
        .type           _Z11convolveGPUPfS_S_iii,@function
        .size           _Z11convolveGPUPfS_S_iii,(.L_x_9 - _Z11convolveGPUPfS_S_iii)
        .other          _Z11convolveGPUPfS_S_iii,@"STO_CUDA_ENTRY STV_DEFAULT"
_Z11convolveGPUPfS_S_iii:
.text._Z11convolveGPUPfS_S_iii:
[----:B------:R-:W-:Y:S01]  /*0000*/  LDC R1, c[0x0][0x37c] ;  /* 0x0000df00ff017b82 */ /* 0x000fe20000000800 */
[----:B------:R-:W0:Y:S07]  /*0010*/  S2R R5, SR_TID.Y ;  /* 0x0000000000057919 */ /* 0x000e2e0000002200 */
[----:B------:R-:W1:Y:S01]  /*0020*/  LDC R3, c[0x0][0x360] ;  /* 0x0000d800ff037b82 */ /* 0x000e620000000800 */
[----:B------:R-:W2:Y:S01]  /*0030*/  LDCU.64 UR6, c[0x0][0x398] ;  /* 0x00007300ff0677ac */ /* 0x000ea20008000a00 */
[----:B------:R-:W1:Y:S06]  /*0040*/  S2R R0, SR_TID.X ;  /* 0x0000000000007919 */ /* 0x000e6c0000002100 */
[----:B------:R-:W0:Y:S08]  /*0050*/  S2UR UR5, SR_CTAID.Y ;  /* 0x00000000000579c3 */ /* 0x000e300000002600 */
[----:B------:R-:W0:Y:S08]  /*0060*/  LDC R2, c[0x0][0x364] ;  /* 0x0000d900ff027b82 */ /* 0x000e300000000800 */
[----:B------:R-:W1:Y:S01]  /*0070*/  S2UR UR4, SR_CTAID.X ;  /* 0x00000000000479c3 */ /* 0x000e620000002500 */
[----:B0-----:R-:W-:-:S05]  /*0080*/  IMAD R2, R2, UR5, R5 ;  /* 0x0000000502027c24 */ /* 0x001fca000f8e0205 */
[----:B--2---:R-:W-:Y:S01]  /*0090*/  ISETP.GE.AND P0, PT, R2, UR7, PT ;  /* 0x0000000702007c0c */ /* 0x004fe2000bf06270 */
[----:B-1----:R-:W-:-:S05]  /*00a0*/  IMAD R3, R3, UR4, R0 ;  /* 0x0000000403037c24 */ /* 0x002fca000f8e0200 */
[----:B------:R-:W-:-:S13]  /*00b0*/  ISETP.GE.OR P0, PT, R3, UR6, P0 ;  /* 0x0000000603007c0c */ /* 0x000fda0008706670 */
[----:B------:R-:W-:Y:S05]  /*00c0*/  @P0 EXIT ;  /* 0x000000000000094d */ /* 0x000fea0003800000 */
[----:B------:R-:W0:Y:S01]  /*00d0*/  LDCU UR5, c[0x0][0x3a0] ;  /* 0x00007400ff0577ac */ /* 0x000e220008000800 */
[----:B------:R-:W-:Y:S01]  /*00e0*/  IMAD.MOV.U32 R0, RZ, RZ, RZ ;  /* 0x000000ffff007224 */ /* 0x000fe200078e00ff */
[----:B------:R-:W1:Y:S01]  /*00f0*/  LDCU.64 UR10, c[0x0][0x358] ;  /* 0x00006b00ff0a77ac */ /* 0x000e620008000a00 */
[----:B0-----:R-:W-:-:S09]  /*0100*/  UISETP.GE.AND UP0, UPT, UR5, 0x1, UPT ;  /* 0x000000010500788c */ /* 0x001fd2000bf06270 */
[----:B-1----:R-:W-:Y:S05]  /*0110*/  BRA.U !UP0, `(.L_x_0) ;  /* 0x0000000d08487547 */ /* 0x002fea000b800000 */
[----:B------:R-:W-:Y:S01]  /*0120*/  ULEA.HI UR4, UR5, UR5, URZ, 0x1 ;  /* 0x0000000505047291 */ /* 0x000fe2000f8f08ff */
[----:B------:R-:W-:Y:S01]  /*0130*/  IMAD.MOV.U32 R0, RZ, RZ, RZ ;  /* 0x000000ffff007224 */ /* 0x000fe200078e00ff */
[----:B------:R-:W-:Y:S02]  /*0140*/  ULOP3.LUT UR8, UR5, 0x7, URZ, 0xc0, !UPT ;  /* 0x0000000705087892 */ /* 0x000fe4000f8ec0ff */
[----:B------:R-:W-:Y:S02]  /*0150*/  USHF.R.S32.HI UR4, URZ, 0x1, UR4 ;  /* 0x00000001ff047899 */ /* 0x000fe40008011404 */
[----:B------:R-:W-:Y:S02]  /*0160*/  UIADD3 UR6, UPT, UPT, UR8, -0x1, URZ ;  /* 0xffffffff08067890 */ /* 0x000fe4000fffe0ff */
[----:B------:R-:W-:Y:S02]  /*0170*/  ULOP3.LUT UR9, UR5, 0x3, URZ, 0xc0, !UPT ;  /* 0x0000000305097892 */ /* 0x000fe4000f8ec0ff */
[----:B------:R-:W-:Y:S01]  /*0180*/  VIADD R4, R3, -UR4 ;  /* 0x8000000403047c36 */ /* 0x000fe20008000000 */
[----:B------:R-:W-:Y:S01]  /*0190*/  ULOP3.LUT UR5, UR5, 0x7ffffff8, URZ, 0xc0, !UPT ;  /* 0x7ffffff805057892 */ /* 0x000fe2000f8ec0ff */
[----:B------:R-:W-:Y:S01]  /*01a0*/  VIADD R6, R2, -UR4 ;  /* 0x8000000402067c36 */ /* 0x000fe20008000000 */
[----:B------:R-:W-:-:S02]  /*01b0*/  UISETP.GE.U32.AND UP1, UPT, UR6, 0x3, UPT ;  /* 0x000000030600788c */ /* 0x000fc4000bf26070 */
[----:B------:R-:W-:Y:S01]  /*01c0*/  SHF.R.S32.HI R5, RZ, 0x1f, R4 ;  /* 0x0000001fff057819 */ /* 0x000fe20000011404 */
[----:B------:R-:W-:-:S08]  /*01d0*/  UMOV UR4, URZ ;  /* 0x000000ff00047c82 */ /* 0x000fd00008000000 */
.L_x_7:
[----:B------:R-:W0:Y:S01]  /*01e0*/  LDCU UR13, c[0x0][0x3a0] ;  /* 0x00007400ff0d77ac */ /* 0x000e220008000800 */
[----:B------:R-:W-:Y:S02]  /*01f0*/  VIADD R7, R6, UR4 ;  /* 0x0000000406077c36 */ /* 0x000fe40008000000 */
[----:B------:R-:W-:Y:S01]  /*0200*/  IMAD.MOV.U32 R17, RZ, RZ, RZ ;  /* 0x000000ffff117224 */ /* 0x000fe200078e00ff */
[----:B------:R-:W1:Y:S01]  /*0210*/  LDCU.64 UR6, c[0x0][0x398] ;  /* 0x00007300ff0677ac */ /* 0x000e620008000a00 */
[----:B0-----:R-:W-:Y:S02]  /*0220*/  UISETP.GE.U32.AND UP2, UPT, UR13, 0x8, UPT ;  /* 0x000000080d00788c */ /* 0x001fe4000bf46070 */
[----:B------:R-:W-:Y:S01]  /*0230*/  UIMAD UR12, UR4, UR13, URZ ;  /* 0x0000000d040c72a4 */ /* 0x000fe2000f8e02ff */
[----:B-1----:R-:W-:Y:S01]  /*0240*/  ISETP.GE.AND P0, PT, R7, UR7, PT ;  /* 0x0000000707007c0c */ /* 0x002fe2000bf06270 */
[----:B------:R-:W-:-:S03]  /*0250*/  UIADD3 UR4, UPT, UPT, UR4, 0x1, URZ ;  /* 0x0000000104047890 */ /* 0x000fc6000fffe0ff */
[C---:B------:R-:W-:Y:S01]  /*0260*/  ISETP.GT.AND P0, PT, R7.reuse, -0x1, !P0 ;  /* 0xffffffff0700780c */ /* 0x040fe20004704270 */
[----:B------:R-:W-:Y:S01]  /*0270*/  IMAD R7, R7, UR6, RZ ;  /* 0x0000000607077c24 */ /* 0x000fe2000f8e02ff */
[----:B------:R-:W-:Y:S01]  /*0280*/  UISETP.NE.AND UP0, UPT, UR4, UR13, UPT ;  /* 0x0000000d0400728c */ /* 0x000fe2000bf05270 */
[----:B------:R-:W-:Y:S10]  /*0290*/  BRA.U !UP2, `(.L_x_1) ;  /* 0x000000050a407547 */ /* 0x000ff4000b800000 */
[----:B------:R-:W0:Y:S01]  /*02a0*/  LDC.64 R10, c[0x0][0x380] ;  /* 0x0000e000ff0a7b82 */ /* 0x000e220000000a00 */
[----:B------:R-:W-:Y:S01]  /*02b0*/  SHF.R.S32.HI R18, RZ, 0x1f, R7 ;  /* 0x0000001fff127819 */ /* 0x000fe20000011407 */
[----:B------:R-:W-:Y:S01]  /*02c0*/  IMAD.MOV.U32 R19, RZ, RZ, RZ ;  /* 0x000000ffff137224 */ /* 0x000fe200078e00ff */
[----:B------:R-:W1:Y:S05]  /*02d0*/  LDCU UR6, c[0x0][0x398] ;  /* 0x00007300ff0677ac */ /* 0x000e6a0008000800 */
[----:B------:R-:W2:Y:S02]  /*02e0*/  LDC.64 R8, c[0x0][0x388] ;  /* 0x0000e200ff087b82 */ /* 0x000ea40000000a00 */
.L_x_2:
[----:B------:R-:W-:Y:S01]  /*02f0*/  IMAD.IADD R20, R4, 0x1, R19 ;  /* 0x0000000104147824 */ /* 0x000fe200078e0213 */
[----:B------:R-:W3:Y:S03]  /*0300*/  LDC.64 R12, c[0x0][0x380] ;  /* 0x0000e000ff0c7b82 */ /* 0x000ee60000000a00 */
[C---:B------:R-:W-:Y:S01]  /*0310*/  VIADD R23, R20.reuse, 0x1 ;  /* 0x0000000114177836 */ /* 0x040fe20000000000 */
[----:B-1----:R-:W-:-:S04]  /*0320*/  ISETP.GE.AND P2, PT, R20, UR6, PT ;  /* 0x0000000614007c0c */ /* 0x002fc8000bf46270 */
[----:B------:R-:W1:Y:S01]  /*0330*/  LDC.64 R14, c[0x0][0x388] ;  /* 0x0000e200ff0e7b82 */ /* 0x000e620000000a00 */
[----:B------:R-:W-:-:S04]  /*0340*/  ISETP.GT.AND P2, PT, R20, -0x1, !P2 ;  /* 0xffffffff1400780c */ /* 0x000fc80005744270 */
[----:B------:R-:W-:Y:S02]  /*0350*/  PLOP3.LUT P2, PT, P0, P2, PT, 0x80, 0x8 ;  /* 0x000000000008781c */ /* 0x000fe40000745070 */
[----:B------:R-:W-:-:S11]  /*0360*/  ISETP.GE.AND P6, PT, R23, UR6, PT ;  /* 0x0000000617007c0c */ /* 0x000fd6000bfc6270 */
[----:B------:R-:W-:Y:S02]  /*0370*/  @P2 IMAD.IADD R17, R7, 0x1, R20 ;  /* 0x0000000107112824 */ /* 0x000fe400078e0214 */
[----:B------:R-:W-:Y:S02]  /*0380*/  @P2 VIADD R21, R19, UR12 ;  /* 0x0000000c13152c36 */ /* 0x000fe40008000000 */
[----:B---3--:R-:W-:-:S04]  /*0390*/  @P2 IMAD.WIDE R12, R17, 0x4, R12 ;  /* 0x00000004110c2825 */ /* 0x008fc800078e020c */
[----:B-1----:R-:W-:Y:S02]  /*03a0*/  @P2 IMAD.WIDE.U32 R16, R21, 0x4, R14 ;  /* 0x0000000415102825 */ /* 0x002fe400078e000e */
[----:B------:R2:W3:Y:S01]  /*03b0*/  @P2 LDG.E R21, desc[UR10][R12.64] ;  /* 0x0000000a0c152981 */ /* 0x0004e2000c1e1900 */
[----:B------:R-:W-:Y:S02]  /*03c0*/  ISETP.GT.AND P6, PT, R23, -0x1, !P6 ;  /* 0xffffffff1700780c */ /* 0x000fe400077c4270 */
[----:B------:R-:W-:Y:S01]  /*03d0*/  SHF.R.S32.HI R14, RZ, 0x1f, R19 ;  /* 0x0000001fff0e7819 */ /* 0x000fe20000011413 */
[----:B------:R-:W3:Y:S01]  /*03e0*/  @P2 LDG.E R22, desc[UR10][R16.64] ;  /* 0x0000000a10162981 */ /* 0x000ee2000c1e1900 */
[----:B------:R-:W-:Y:S01]  /*03f0*/  IADD3 R24, P4, PT, R19, UR12, RZ ;  /* 0x0000000c13187c10 */ /* 0x000fe2000ff9e0ff */
[----:B------:R-:W-:Y:S01]  /*0400*/  VIADD R23, R20, 0x2 ;  /* 0x0000000214177836 */ /* 0x000fe20000000000 */
[----:B------:R-:W-:Y:S02]  /*0410*/  IADD3 R15, P1, P3, R7, R19, R4 ;  /* 0x00000013070f7210 */ /* 0x000fe40007b3e004 */
[----:B------:R-:W-:Y:S01]  /*0420*/  PLOP3.LUT P6, PT, P0, P6, PT, 0x80, 0x8 ;  /* 0x000000000008781c */ /* 0x000fe200007cd070 */
[----:B------:R-:W-:Y:S01]  /*0430*/  IMAD.X R25, RZ, RZ, R14, P4 ;  /* 0x000000ffff197224 */ /* 0x000fe200020e060e */
[----:B------:R-:W-:-:S02]  /*0440*/  IADD3.X R26, PT, PT, R18, R14, R5, P1, P3 ;  /* 0x0000000e121a7210 */ /* 0x000fc40000fe6405 */
[----:B0-----:R-:W-:Y:S02]  /*0450*/  LEA R14, P3, R15, R10, 0x2 ;  /* 0x0000000a0f0e7211 */ /* 0x001fe400078610ff */
[C---:B--2---:R-:W-:Y:S02]  /*0460*/  LEA R12, P4, R24.reuse, R8, 0x2 ;  /* 0x00000008180c7211 */ /* 0x044fe400078810ff */
[----:B------:R-:W-:Y:S02]  /*0470*/  ISETP.GE.AND P1, PT, R23, UR6, PT ;  /* 0x0000000617007c0c */ /* 0x000fe4000bf26270 */
[----:B------:R-:W-:Y:S02]  /*0480*/  LEA.HI.X R15, R15, R11, R26, 0x2, P3 ;  /* 0x0000000b0f0f7211 */ /* 0x000fe400018f141a */
[----:B------:R-:W-:Y:S02]  /*0490*/  LEA.HI.X R13, R24, R9, R25, 0x2, P4 ;  /* 0x00000009180d7211 */ /* 0x000fe400020f1419 */
[----:B------:R-:W-:-:S02]  /*04a0*/  ISETP.GT.AND P1, PT, R23, -0x1, !P1 ;  /* 0xffffffff1700780c */ /* 0x000fc40004f24270 */
[----:B------:R-:W2:Y:S02]  /*04b0*/  @P6 LDG.E R23, desc[UR10][R14.64+0x4] ;  /* 0x0000040a0e176981 */ /* 0x000ea4000c1e1900 */
[----:B------:R-:W-:Y:S02]  /*04c0*/  PLOP3.LUT P1, PT, P0, P1, PT, 0x80, 0x8 ;  /* 0x000000000008781c */ /* 0x000fe40000723070 */
[----:B------:R-:W2:Y:S11]  /*04d0*/  @P6 LDG.E R24, desc[UR10][R12.64+0x4] ;  /* 0x0000040a0c186981 */ /* 0x000eb6000c1e1900 */
[----:B------:R-:W4:Y:S04]  /*04e0*/  @P1 LDG.E R17, desc[UR10][R14.64+0x8] ;  /* 0x0000080a0e111981 */ /* 0x000f28000c1e1900 */
[----:B------:R-:W4:Y:S01]  /*04f0*/  @P1 LDG.E R16, desc[UR10][R12.64+0x8] ;  /* 0x0000080a0c101981 */ /* 0x000f22000c1e1900 */
[----:B------:R-:W-:-:S02]  /*0500*/  VIADD R25, R20, 0x3 ;  /* 0x0000000314197836 */ /* 0x000fc40000000000 */
[----:B---3--:R-:W-:Y:S01]  /*0510*/  @P2 FFMA R0, R21, R22, R0 ;  /* 0x0000001615002223 */ /* 0x008fe20000000000 */
[C---:B------:R-:W-:Y:S02]  /*0520*/  VIADD R21, R20.reuse, 0x4 ;  /* 0x0000000414157836 */ /* 0x040fe40000000000 */
[----:B------:R-:W-:Y:S01]  /*0530*/  ISETP.GE.AND P2, PT, R25, UR6, PT ;  /* 0x0000000619007c0c */ /* 0x000fe2000bf46270 */
[C---:B------:R-:W-:Y:S02]  /*0540*/  VIADD R22, R20.reuse, 0x5 ;  /* 0x0000000514167836 */ /* 0x040fe40000000000 */
[----:B------:R-:W-:Y:S02]  /*0550*/  ISETP.GE.AND P4, PT, R21, UR6, PT ;  /* 0x0000000615007c0c */ /* 0x000fe4000bf86270 */
[----:B------:R-:W-:Y:S02]  /*0560*/  ISETP.GT.AND P2, PT, R25, -0x1, !P2 ;  /* 0xffffffff1900780c */ /* 0x000fe40005744270 */
[----:B------:R-:W-:Y:S01]  /*0570*/  ISETP.GT.AND P4, PT, R21, -0x1, !P4 ;  /* 0xffffffff1500780c */ /* 0x000fe20006784270 */
[----:B------:R-:W-:Y:S01]  /*0580*/  VIADD R21, R20, 0x6 ;  /* 0x0000000614157836 */ /* 0x000fe20000000000 */
[----:B------:R-:W-:-:S02]  /*0590*/  ISETP.GE.AND P3, PT, R22, UR6, PT ;  /* 0x0000000616007c0c */ /* 0x000fc4000bf66270 */
[----:B------:R-:W-:Y:S01]  /*05a0*/  PLOP3.LUT P2, PT, P0, P2, PT, 0x80, 0x8 ;  /* 0x000000000008781c */ /* 0x000fe20000745070 */
[----:B------:R-:W-:Y:S01]  /*05b0*/  VIADD R20, R20, 0x7 ;  /* 0x0000000714147836 */ /* 0x000fe20000000000 */
[C---:B------:R-:W-:Y:S02]  /*05c0*/  ISETP.GE.AND P5, PT, R21.reuse, UR6, PT ;  /* 0x0000000615007c0c */ /* 0x040fe4000bfa6270 */
[----:B------:R-:W-:Y:S02]  /*05d0*/  ISETP.GT.AND P3, PT, R22, -0x1, !P3 ;  /* 0xffffffff1600780c */ /* 0x000fe40005f64270 */
[----:B------:R-:W-:Y:S02]  /*05e0*/  PLOP3.LUT P4, PT, P0, P4, PT, 0x80, 0x8 ;  /* 0x000000000008781c */ /* 0x000fe40000789070 */
[----:B------:R-:W-:Y:S02]  /*05f0*/  ISETP.GT.AND P5, PT, R21, -0x1, !P5 ;  /* 0xffffffff1500780c */ /* 0x000fe40006fa4270 */
[----:B------:R-:W-:Y:S01]  /*0600*/  PLOP3.LUT P3, PT, P0, P3, PT, 0x80, 0x8 ;  /* 0x000000000008781c */ /* 0x000fe20000767070 */
[----:B--2---:R-:W-:Y:S01]  /*0610*/  @P6 FFMA R0, R23, R24, R0 ;  /* 0x0000001817006223 */ /* 0x004fe20000000000 */
[----:B------:R-:W-:Y:S01]  /*0620*/  ISETP.GE.AND P6, PT, R20, UR6, PT ;  /* 0x0000000614007c0c */ /* 0x000fe2000bfc6270 */
[----:B------:R-:W2:Y:S01]  /*0630*/  @P2 LDG.E R21, desc[UR10][R14.64+0xc] ;  /* 0x00000c0a0e152981 */ /* 0x000ea2000c1e1900 */
[----:B------:R-:W-:-:S02]  /*0640*/  PLOP3.LUT P5, PT, P0, P5, PT, 0x80, 0x8 ;  /* 0x000000000008781c */ /* 0x000fc400007ab070 */
[----:B------:R-:W-:Y:S02]  /*0650*/  ISETP.GT.AND P6, PT, R20, -0x1, !P6 ;  /* 0xffffffff1400780c */ /* 0x000fe400077c4270 */
[----:B------:R-:W2:Y:S02]  /*0660*/  @P2 LDG.E R20, desc[UR10][R12.64+0xc] ;  /* 0x00000c0a0c142981 */ /* 0x000ea4000c1e1900 */
[----:B------:R-:W-:Y:S02]  /*0670*/  PLOP3.LUT P6, PT, P0, P6, PT, 0x80, 0x8 ;  /* 0x000000000008781c */ /* 0x000fe400007cd070 */
[----:B------:R-:W3:Y:S04]  /*0680*/  @P4 LDG.E R23, desc[UR10][R14.64+0x10] ;  /* 0x0000100a0e174981 */ /* 0x000ee8000c1e1900 */
[----:B------:R-:W3:Y:S01]  /*0690*/  @P4 LDG.E R22, desc[UR10][R12.64+0x10] ;  /* 0x0000100a0c164981 */ /* 0x000ee2000c1e1900 */
[----:B----4-:R-:W-:-:S03]  /*06a0*/  @P1 FFMA R0, R17, R16, R0 ;  /* 0x0000001011001223 */ /* 0x010fc60000000000 */
[----:B------:R-:W4:Y:S04]  /*06b0*/  @P3 LDG.E R17, desc[UR10][R14.64+0x14] ;  /* 0x0000140a0e113981 */ /* 0x000f28000c1e1900 */
[----:B------:R-:W4:Y:S04]  /*06c0*/  @P3 LDG.E R16, desc[UR10][R12.64+0x14] ;  /* 0x0000140a0c103981 */ /* 0x000f28000c1e1900 */
[----:B------:R-:W5:Y:S04]  /*06d0*/  @P5 LDG.E R25, desc[UR10][R14.64+0x18] ;  /* 0x0000180a0e195981 */ /* 0x000f68000c1e1900 */
[----:B------:R-:W5:Y:S04]  /*06e0*/  @P5 LDG.E R24, desc[UR10][R12.64+0x18] ;  /* 0x0000180a0c185981 */ /* 0x000f68000c1e1900 */
[----:B------:R-:W5:Y:S04]  /*06f0*/  @P6 LDG.E R27, desc[UR10][R14.64+0x1c] ;  /* 0x00001c0a0e1b6981 */ /* 0x000f68000c1e1900 */
[----:B------:R-:W5:Y:S01]  /*0700*/  @P6 LDG.E R26, desc[UR10][R12.64+0x1c] ;  /* 0x00001c0a0c1a6981 */ /* 0x000f62000c1e1900 */
[----:B------:R-:W-:-:S05]  /*0710*/  VIADD R19, R19, 0x8 ;  /* 0x0000000813137836 */ /* 0x000fca0000000000 */
[----:B------:R-:W-:Y:S01]  /*0720*/  ISETP.NE.AND P1, PT, R19, UR5, PT ;  /* 0x0000000513007c0c */ /* 0x000fe2000bf25270 */
[----:B--2---:R-:W-:-:S04]  /*0730*/  @P2 FFMA R0, R21, R20, R0 ;  /* 0x0000001415002223 */ /* 0x004fc80000000000 */
[----:B---3--:R-:W-:-:S04]  /*0740*/  @P4 FFMA R0, R23, R22, R0 ;  /* 0x0000001617004223 */ /* 0x008fc80000000000 */
[----:B----4-:R-:W-:-:S04]  /*0750*/  @P3 FFMA R0, R17, R16, R0 ;  /* 0x0000001011003223 */ /* 0x010fc80000000000 */
[----:B-----5:R-:W-:-:S04]  /*0760*/  @P5 FFMA R0, R25, R24, R0 ;  /* 0x0000001819005223 */ /* 0x020fc80000000000 */
[----:B------:R-:W-:Y:S01]  /*0770*/  @P6 FFMA R0, R27, R26, R0 ;  /* 0x0000001a1b006223 */ /* 0x000fe20000000000 */
[----:B------:R-:W-:Y:S06]  /*0780*/  @P1 BRA `(.L_x_2) ;  /* 0xfffffff800d81947 */ /* 0x000fec000383ffff */
[----:B------:R-:W-:-:S07]  /*0790*/  IMAD.U32 R17, RZ, RZ, UR5 ;  /* 0x00000005ff117e24 */ /* 0x000fce000f8e00ff */
.L_x_1:
[----:B------:R-:W-:-:S09]  /*07a0*/  UISETP.NE.AND UP2, UPT, UR8, URZ, UPT ;  /* 0x000000ff0800728c */ /* 0x000fd2000bf45270 */
[----:B------:R-:W-:Y:S05]  /*07b0*/  BRA.U !UP2, `(.L_x_3) ;  /* 0x000000050a9c7547 */ /* 0x000fea000b800000 */
[----:B------:R-:W-:Y:S01]  /*07c0*/  UISETP.NE.AND UP2, UPT, UR9, URZ, UPT ;  /* 0x000000ff0900728c */ /* 0x000fe2000bf45270 */
[----:B------:R-:W-:Y:S10]  /*07d0*/  BRA.U !UP1, `(.L_x_4) ;  /* 0x0000000109b87547 */ /* 0x000ff4000b800000 */
[----:B------:R-:W-:Y:S01]  /*07e0*/  IMAD.IADD R16, R4, 0x1, R17 ;  /* 0x0000000104107824 */ /* 0x000fe200078e0211 */
[----:B------:R-:W0:Y:S01]  /*07f0*/  LDC.64 R10, c[0x0][0x380] ;  /* 0x0000e000ff0a7b82 */ /* 0x000e220000000a00 */
[----:B------:R-:W-:Y:S02]  /*0800*/  SHF.R.S32.HI R20, RZ, 0x1f, R7 ;  /* 0x0000001fff147819 */ /* 0x000fe40000011407 */
[C---:B------:R-:W-:Y:S01]  /*0810*/  VIADD R18, R16.reuse, 0x1 ;  /* 0x0000000110127836 */ /* 0x040fe20000000000 */
[C---:B------:R-:W-:Y:S01]  /*0820*/  ISETP.GE.AND P1, PT, R16.reuse, UR6, PT ;  /* 0x0000000610007c0c */ /* 0x040fe2000bf26270 */
[C---:B------:R-:W-:Y:S02]  /*0830*/  VIADD R21, R16.reuse, 0x2 ;  /* 0x0000000210157836 */ /* 0x040fe40000000000 */
[C---:B------:R-:W-:Y:S01]  /*0840*/  VIADD R22, R16.reuse, 0x3 ;  /* 0x0000000310167836 */ /* 0x040fe20000000000 */
[----:B------:R-:W1:Y:S01]  /*0850*/  LDC.64 R8, c[0x0][0x380] ;  /* 0x0000e000ff087b82 */ /* 0x000e620000000a00 */
[----:B------:R-:W-:-:S02]  /*0860*/  ISETP.GT.AND P1, PT, R16, -0x1, !P1 ;  /* 0xffffffff1000780c */ /* 0x000fc40004f24270 */
[C---:B------:R-:W-:Y:S02]  /*0870*/  ISETP.GE.AND P4, PT, R18.reuse, UR6, PT ;  /* 0x0000000612007c0c */ /* 0x040fe4000bf86270 */
[----:B------:R-:W-:Y:S02]  /*0880*/  PLOP3.LUT P1, PT, P0, P1, PT, 0x80, 0x8 ;  /* 0x000000000008781c */ /* 0x000fe40000723070 */
[----:B------:R-:W-:Y:S01]  /*0890*/  ISETP.GT.AND P4, PT, R18, -0x1, !P4 ;  /* 0xffffffff1200780c */ /* 0x000fe20006784270 */
[----:B------:R-:W2:Y:S01]  /*08a0*/  LDC.64 R14, c[0x0][0x388] ;  /* 0x0000e200ff0e7b82 */ /* 0x000ea20000000a00 */
[----:B------:R-:W-:Y:S02]  /*08b0*/  IADD3 R18, P5, P6, R7, R17, R4 ;  /* 0x0000001107127210 */ /* 0x000fe40007ebe004 */
[----:B------:R-:W-:Y:S02]  /*08c0*/  ISETP.GE.AND P2, PT, R21, UR6, PT ;  /* 0x0000000615007c0c */ /* 0x000fe4000bf46270 */
[----:B------:R-:W-:-:S02]  /*08d0*/  IADD3.X R20, PT, PT, R20, RZ, R5, P5, P6 ;  /* 0x000000ff14147210 */ /* 0x000fc40002fec405 */
[C---:B------:R-:W-:Y:S01]  /*08e0*/  ISETP.GE.AND P3, PT, R22.reuse, UR6, PT ;  /* 0x0000000616007c0c */ /* 0x040fe2000bf66270 */
[----:B------:R-:W3:Y:S01]  /*08f0*/  LDC.64 R12, c[0x0][0x388] ;  /* 0x0000e200ff0c7b82 */ /* 0x000ee20000000a00 */
[----:B------:R-:W-:Y:S01]  /*0900*/  ISETP.GT.AND P2, PT, R21, -0x1, !P2 ;  /* 0xffffffff1500780c */ /* 0x000fe20005744270 */
[----:B------:R-:W-:Y:S01]  /*0910*/  @P1 IMAD.IADD R19, R7, 0x1, R16 ;  /* 0x0000000107131824 */ /* 0x000fe200078e0210 */
[----:B------:R-:W-:Y:S02]  /*0920*/  IADD3 R16, P5, PT, R17, UR12, RZ ;  /* 0x0000000c11107c10 */ /* 0x000fe4000ffbe0ff */
[----:B------:R-:W-:Y:S01]  /*0930*/  PLOP3.LUT P4, PT, P0, P4, PT, 0x80, 0x8 ;  /* 0x000000000008781c */ /* 0x000fe20000789070 */
[----:B0-----:R-:W-:Y:S01]  /*0940*/  @P1 IMAD.WIDE R10, R19, 0x4, R10 ;  /* 0x00000004130a1825 */ /* 0x001fe200078e020a */
[----:B------:R-:W-:Y:S02]  /*0950*/  ISETP.GT.AND P3, PT, R22, -0x1, !P3 ;  /* 0xffffffff1600780c */ /* 0x000fe40005f64270 */
[C---:B-1----:R-:W-:Y:S01]  /*0960*/  LEA R8, P6, R18.reuse, R8, 0x2 ;  /* 0x0000000812087211 */ /* 0x042fe200078c10ff */
[----:B------:R-:W-:Y:S01]  /*0970*/  @P1 VIADD R19, R17, UR12 ;  /* 0x0000000c11131c36 */ /* 0x000fe20008000000 */
[----:B------:R-:W-:Y:S01]  /*0980*/  PLOP3.LUT P2, PT, P0, P2, PT, 0x80, 0x8 ;  /* 0x000000000008781c */ /* 0x000fe20000745070 */
[----:B------:R-:W4:Y:S01]  /*0990*/  @P1 LDG.E R11, desc[UR10][R10.64] ;  /* 0x0000000a0a0b1981 */ /* 0x000f22000c1e1900 */
[----:B------:R-:W-:Y:S01]  /*09a0*/  LEA.HI.X R9, R18, R9, R20, 0x2, P6 ;  /* 0x0000000912097211 */ /* 0x000fe200030f1414 */
[----:B------:R-:W-:Y:S01]  /*09b0*/  IMAD.X R18, RZ, RZ, RZ, P5 ;  /* 0x000000ffff127224 */ /* 0x000fe200028e06ff */
[----:B------:R-:W-:Y:S01]  /*09c0*/  PLOP3.LUT P3, PT, P0, P3, PT, 0x80, 0x8 ;  /* 0x000000000008781c */ /* 0x000fe20000767070 */
[----:B--2---:R-:W-:-:S02]  /*09d0*/  @P1 IMAD.WIDE.U32 R14, R19, 0x4, R14 ;  /* 0x00000004130e1825 */ /* 0x004fc400078e000e */
[----:B------:R-:W2:Y:S04]  /*09e0*/  @P4 LDG.E R19, desc[UR10][R8.64+0x4] ;  /* 0x0000040a08134981 */ /* 0x000ea8000c1e1900 */
[----:B------:R-:W4:Y:S01]  /*09f0*/  @P1 LDG.E R14, desc[UR10][R14.64] ;  /* 0x0000000a0e0e1981 */ /* 0x000f22000c1e1900 */
[----:B---3--:R-:W-:-:S03]  /*0a00*/  LEA R12, P5, R16, R12, 0x2 ;  /* 0x0000000c100c7211 */ /* 0x008fc600078a10ff */
[----:B------:R-:W3:Y:S01]  /*0a10*/  @P2 LDG.E R21, desc[UR10][R8.64+0x8] ;  /* 0x0000080a08152981 */ /* 0x000ee2000c1e1900 */
[----:B------:R-:W-:-:S03]  /*0a20*/  LEA.HI.X R13, R16, R13, R18, 0x2, P5 ;  /* 0x0000000d100d7211 */ /* 0x000fc600028f1412 */
[----:B------:R-:W5:Y:S04]  /*0a30*/  @P3 LDG.E R23, desc[UR10][R8.64+0xc] ;  /* 0x00000c0a08173981 */ /* 0x000f68000c1e1900 */
[----:B------:R-:W2:Y:S04]  /*0a40*/  @P4 LDG.E R16, desc[UR10][R12.64+0x4] ;  /* 0x0000040a0c104981 */ /* 0x000ea8000c1e1900 */
[----:B------:R-:W3:Y:S04]  /*0a50*/  @P2 LDG.E R18, desc[UR10][R12.64+0x8] ;  /* 0x0000080a0c122981 */ /* 0x000ee8000c1e1900 */
[----:B------:R-:W5:Y:S01]  /*0a60*/  @P3 LDG.E R20, desc[UR10][R12.64+0xc] ;  /* 0x00000c0a0c143981 */ /* 0x000f62000c1e1900 */
[----:B------:R-:W-:-:S02]  /*0a70*/  VIADD R17, R17, 0x4 ;  /* 0x0000000411117836 */ /* 0x000fc40000000000 */
[----:B----4-:R-:W-:-:S04]  /*0a80*/  @P1 FFMA R0, R11, R14, R0 ;  /* 0x0000000e0b001223 */ /* 0x010fc80000000000 */
[----:B--2---:R-:W-:-:S04]  /*0a90*/  @P4 FFMA R0, R19, R16, R0 ;  /* 0x0000001013004223 */ /* 0x004fc80000000000 */
[----:B---3--:R-:W-:-:S04]  /*0aa0*/  @P2 FFMA R0, R21, R18, R0 ;  /* 0x0000001215002223 */ /* 0x008fc80000000000 */
[----:B-----5:R-:W-:-:S07]  /*0ab0*/  @P3 FFMA R0, R23, R20, R0 ;  /* 0x0000001417003223 */ /* 0x020fce0000000000 */
.L_x_4:
[----:B------:R-:W-:Y:S05]  /*0ac0*/  BRA.U !UP2, `(.L_x_3) ;  /* 0x000000010ad87547 */ /* 0x000fea000b800000 */
[----:B------:R-:W0:Y:S01]  /*0ad0*/  LDCU UR7, c[0x0][0x3a0] ;  /* 0x00007400ff0777ac */ /* 0x000e220008000800 */
[----:B------:R-:W-:Y:S02]  /*0ae0*/  UISETP.NE.AND UP2, UPT, UR9, 0x1, UPT ;  /* 0x000000010900788c */ /* 0x000fe4000bf45270 */
[----:B0-----:R-:W-:-:S07]  /*0af0*/  ULOP3.LUT UP3, URZ, UR7, 0x1, URZ, 0xc0, !UPT ;  /* 0x0000000107ff7892 */ /* 0x001fce000f86c0ff */
[----:B------:R-:W-:Y:S05]  /*0b00*/  BRA.U !UP2, `(.L_x_5) ;  /* 0x000000010a847547 */ /* 0x000fea000b800000 */
[----:B------:R-:W-:Y:S01]  /*0b10*/  IMAD.IADD R22, R4, 0x1, R17 ;  /* 0x0000000104167824 */ /* 0x000fe200078e0211 */
[----:B------:R-:W0:Y:S03]  /*0b20*/  LDC.64 R12, c[0x0][0x380] ;  /* 0x0000e000ff0c7b82 */ /* 0x000e260000000a00 */
[C---:B------:R-:W-:Y:S01]  /*0b30*/  VIADD R8, R22.reuse, 0x1 ;  /* 0x0000000116087836 */ /* 0x040fe20000000000 */
[----:B------:R-:W-:-:S04]  /*0b40*/  ISETP.GE.AND P2, PT, R22, UR6, PT ;  /* 0x0000000616007c0c */ /* 0x000fc8000bf46270 */
[----:B------:R-:W-:Y:S01]  /*0b50*/  ISETP.GE.AND P1, PT, R8, UR6, PT ;  /* 0x0000000608007c0c */ /* 0x000fe2000bf26270 */
[----:B------:R-:W1:Y:S01]  /*0b60*/  LDC.64 R14, c[0x0][0x388] ;  /* 0x0000e200ff0e7b82 */ /* 0x000e620000000a00 */
[----:B------:R-:W-:Y:S02]  /*0b70*/  ISETP.GT.AND P2, PT, R22, -0x1, !P2 ;  /* 0xffffffff1600780c */ /* 0x000fe40005744270 */
[----:B------:R-:W-:Y:S02]  /*0b80*/  ISETP.GT.AND P1, PT, R8, -0x1, !P1 ;  /* 0xffffffff0800780c */ /* 0x000fe40004f24270 */
[----:B------:R-:W-:Y:S02]  /*0b90*/  PLOP3.LUT P2, PT, P0, P2, PT, 0x80, 0x8 ;  /* 0x000000000008781c */ /* 0x000fe40000745070 */
[----:B------:R-:W-:Y:S01]  /*0ba0*/  PLOP3.LUT P1, PT, P0, P1, PT, 0x80, 0x8 ;  /* 0x000000000008781c */ /* 0x000fe20000723070 */
[----:B------:R-:W2:Y:S08]  /*0bb0*/  LDC.64 R8, c[0x0][0x380] ;  /* 0x0000e000ff087b82 */ /* 0x000eb00000000a00 */
[----:B------:R-:W3:Y:S02]  /*0bc0*/  LDC.64 R10, c[0x0][0x388] ;  /* 0x0000e200ff0a7b82 */ /* 0x000ee40000000a00 */
[----:B------:R-:W-:-:S02]  /*0bd0*/  @P2 IMAD.IADD R23, R7, 0x1, R22 ;  /* 0x0000000107172824 */ /* 0x000fc400078e0216 */
[----:B------:R-:W-:Y:S01]  /*0be0*/  @P1 SHF.R.S32.HI R19, RZ, 0x1f, R7 ;  /* 0x0000001fff131819 */ /* 0x000fe20000011407 */
[----:B------:R-:W-:Y:S01]  /*0bf0*/  @P2 VIADD R21, R17, UR12 ;  /* 0x0000000c11152c36 */ /* 0x000fe20008000000 */
[----:B------:R-:W-:Y:S01]  /*0c00*/  @P1 SHF.R.S32.HI R20, RZ, 0x1f, R17 ;  /* 0x0000001fff141819 */ /* 0x000fe20000011411 */
[----:B0-----:R-:W-:Y:S01]  /*0c10*/  @P2 IMAD.WIDE R12, R23, 0x4, R12 ;  /* 0x00000004170c2825 */ /* 0x001fe200078e020c */
[----:B------:R-:W-:Y:S02]  /*0c20*/  @P1 IADD3 R16, P3, P4, R7, R17, R4 ;  /* 0x0000001107101210 */ /* 0x000fe40007c7e004 */
[----:B------:R-:W-:Y:S01]  /*0c30*/  @P1 IADD3 R18, P5, PT, R17, UR12, RZ ;  /* 0x0000000c11121c10 */ /* 0x000fe2000ffbe0ff */
[----:B-1----:R-:W-:Y:S01]  /*0c40*/  @P2 IMAD.WIDE.U32 R14, R21, 0x4, R14 ;  /* 0x00000004150e2825 */ /* 0x002fe200078e000e */
[----:B------:R-:W-:Y:S01]  /*0c50*/  @P1 IADD3.X R19, PT, PT, R19, R20, R5, P3, P4 ;  /* 0x0000001413131210 */ /* 0x000fe20001fe8405 */
[----:B------:R-:W4:Y:S02]  /*0c60*/  @P2 LDG.E R13, desc[UR10][R12.64] ;  /* 0x0000000a0c0d2981 */ /* 0x000f24000c1e1900 */
[----:B------:R-:W-:Y:S01]  /*0c70*/  @P1 IMAD.X R20, RZ, RZ, R20, P5 ;  /* 0x000000ffff141224 */ /* 0x000fe200028e0614 */
[C---:B--2---:R-:W-:Y:S01]  /*0c80*/  @P1 LEA R8, P3, R16.reuse, R8, 0x2 ;  /* 0x0000000810081211 */ /* 0x044fe200078610ff */
[----:B------:R-:W4:Y:S03]  /*0c90*/  @P2 LDG.E R15, desc[UR10][R14.64] ;  /* 0x0000000a0e0f2981 */ /* 0x000f26000c1e1900 */
[----:B------:R-:W-:-:S02]  /*0ca0*/  @P1 LEA.HI.X R9, R16, R9, R19, 0x2, P3 ;  /* 0x0000000910091211 */ /* 0x000fc400018f1413 */
[----:B---3--:R-:W-:-:S04]  /*0cb0*/  @P1 LEA R10, P4, R18, R10, 0x2 ;  /* 0x0000000a120a1211 */ /* 0x008fc800078810ff */
[----:B------:R-:W2:Y:S01]  /*0cc0*/  @P1 LDG.E R9, desc[UR10][R8.64+0x4] ;  /* 0x0000040a08091981 */ /* 0x000ea2000c1e1900 */
[----:B------:R-:W-:-:S05]  /*0cd0*/  @P1 LEA.HI.X R11, R18, R11, R20, 0x2, P4 ;  /* 0x0000000b120b1211 */ /* 0x000fca00020f1414 */
[----:B------:R-:W2:Y:S01]  /*0ce0*/  @P1 LDG.E R10, desc[UR10][R10.64+0x4] ;  /* 0x0000040a0a0a1981 */ /* 0x000ea2000c1e1900 */
[----:B------:R-:W-:Y:S02]  /*0cf0*/  VIADD R17, R17, 0x2 ;  /* 0x0000000211117836 */ /* 0x000fe40000000000 */
[----:B----4-:R-:W-:-:S04]  /*0d00*/  @P2 FFMA R0, R15, R13, R0 ;  /* 0x0000000d0f002223 */ /* 0x010fc80000000000 */
[----:B--2---:R-:W-:-:S07]  /*0d10*/  @P1 FFMA R0, R9, R10, R0 ;  /* 0x0000000a09001223 */ /* 0x004fce0000000000 */
.L_x_5:
[----:B------:R-:W-:Y:S05]  /*0d20*/  BRA.U !UP3, `(.L_x_3) ;  /* 0x000000010b407547 */ /* 0x000fea000b800000 */
[----:B------:R-:W-:Y:S01]  /*0d30*/  IMAD.IADD R12, R4, 0x1, R17 ;  /* 0x00000001040c7824 */ /* 0x000fe200078e0211 */
[----:B------:R-:W-:Y:S04]  /*0d40*/  BSSY.RECONVERGENT B0, `(.L_x_3) ;  /* 0x000000e000007945 */ /* 0x000fe80003800200 */
[----:B------:R-:W-:-:S04]  /*0d50*/  ISETP.GE.AND P1, PT, R12, UR6, PT ;  /* 0x000000060c007c0c */ /* 0x000fc8000bf26270 */
[----:B------:R-:W-:-:S04]  /*0d60*/  ISETP.GT.AND P1, PT, R12, -0x1, !P1 ;  /* 0xffffffff0c00780c */ /* 0x000fc80004f24270 */
[----:B------:R-:W-:-:S13]  /*0d70*/  PLOP3.LUT P1, PT, P0, P1, PT, 0x80, 0x8 ;  /* 0x000000000008781c */ /* 0x000fda0000723070 */
[----:B------:R-:W-:Y:S05]  /*0d80*/  @!P1 BRA `(.L_x_6) ;  /* 0x0000000000249947 */ /* 0x000fea0003800000 */
[----:B------:R-:W0:Y:S01]  /*0d90*/  LDC.64 R8, c[0x0][0x380] ;  /* 0x0000e000ff087b82 */ /* 0x000e220000000a00 */
[----:B------:R-:W-:Y:S02]  /*0da0*/  IMAD.IADD R7, R7, 0x1, R12 ;  /* 0x0000000107077824 */ /* 0x000fe400078e020c */
[----:B------:R-:W-:-:S05]  /*0db0*/  VIADD R17, R17, UR12 ;  /* 0x0000000c11117c36 */ /* 0x000fca0008000000 */
[----:B------:R-:W1:Y:S01]  /*0dc0*/  LDC.64 R10, c[0x0][0x388] ;  /* 0x0000e200ff0a7b82 */ /* 0x000e620000000a00 */
[----:B0-----:R-:W-:-:S06]  /*0dd0*/  IMAD.WIDE R8, R7, 0x4, R8 ;  /* 0x0000000407087825 */ /* 0x001fcc00078e0208 */
[----:B------:R-:W2:Y:S01]  /*0de0*/  LDG.E R9, desc[UR10][R8.64] ;  /* 0x0000000a08097981 */ /* 0x000ea2000c1e1900 */
[----:B-1----:R-:W-:-:S06]  /*0df0*/  IMAD.WIDE.U32 R10, R17, 0x4, R10 ;  /* 0x00000004110a7825 */ /* 0x002fcc00078e000a */
[----:B------:R-:W2:Y:S02]  /*0e00*/  LDG.E R10, desc[UR10][R10.64] ;  /* 0x0000000a0a0a7981 */ /* 0x000ea4000c1e1900 */
[----:B--2---:R-:W-:-:S07]  /*0e10*/  FFMA R0, R9, R10, R0 ;  /* 0x0000000a09007223 */ /* 0x004fce0000000000 */
.L_x_6:
[----:B------:R-:W-:Y:S05]  /*0e20*/  BSYNC.RECONVERGENT B0 ;  /* 0x0000000000007941 */ /* 0x000fea0003800200 */
.L_x_3:
[----:B------:R-:W-:Y:S05]  /*0e30*/  BRA.U UP0, `(.L_x_7) ;  /* 0xfffffff100e87547 */ /* 0x000fea000b83ffff */
.L_x_0:
[----:B------:R-:W0:Y:S01]  /*0e40*/  LDC.64 R4, c[0x0][0x390] ;  /* 0x0000e400ff047b82 */ /* 0x000e220000000a00 */
[----:B------:R-:W-:-:S04]  /*0e50*/  IMAD R3, R2, UR6, R3 ;  /* 0x0000000602037c24 */ /* 0x000fc8000f8e0203 */
[----:B0-----:R-:W-:-:S05]  /*0e60*/  IMAD.WIDE R2, R3, 0x4, R4 ;  /* 0x0000000403027825 */ /* 0x001fca00078e0204 */
[----:B------:R-:W-:Y:S01]  /*0e70*/  STG.E desc[UR10][R2.64], R0 ;  /* 0x0000000002007986 */ /* 0x000fe2000c10190a */
[----:B------:R-:W-:Y:S05]  /*0e80*/  EXIT ;  /* 0x000000000000794d */ /* 0x000fea0003800000 */
.L_x_8:
[----:B------:R-:W-:-:S00]  /*0e90*/  BRA `(.L_x_8) ;  /* 0xfffffffc00fc7947 */ /* 0x000fc0000383ffff */
[----:B------:R-:W-:-:S00]  /*0ea0*/  NOP ;  /* 0x0000000000007918 */ /* 0x000fc00000000000 */
        /* <DEDUP_REMOVED lines=13> */
.L_x_9:


//--------------------- .nv.shared.reserved.0     --------------------------
	.section	.nv.shared.reserved.0,"aw",@nobits
	.weak		__nv_reservedSMEM_offset_0_alias
	.size		__nv_reservedSMEM_offset_0_alias, 0, 64
	.other		__nv_reservedSMEM_offset_0_alias,@"STO_CUDA_RESERVED_SHARED STV_DEFAULT"
__nv_reservedSMEM_offset_0_alias:
	.zero		0
	.zero		64


//--------------------- .nv.constant0._Z11convolveGPUPfS_S_iii --------------------------
	.section	.nv.constant0._Z11convolveGPUPfS_S_iii,"a",@progbits
	.sectionflags	@""
	.align	4
.nv.constant0._Z11convolveGPUPfS_S_iii:
	.zero		932


//--------------------- SYMBOLS --------------------------

	.type		.nv.reservedSmem.offset0,@object
	.size		.nv.reservedSmem.offset0,0x4
